	.headerflags	@"EF_CUDA_TEXMODE_UNIFIED EF_CUDA_64BIT_ADDRESS EF_CUDA_ACCELERATORS EF_CUDA_SM90 EF_CUDA_VIRTUAL_SM(EF_CUDA_SM90)"
	.elftype	@"ET_EXEC"


//--------------------- .nv.info                  --------------------------
	.section	.nv.info,"",@"SHT_CUDA_INFO"
	.align	4


	//----- nvinfo : EIATTR_REGCOUNT
	.align		4
        /*0000*/ 	.byte	0x04, 0x2f
        /*0002*/ 	.short	(.L_1 - .L_0)
	.align		4
.L_0:
        /*0004*/ 	.word	index@(triton_poi_fused_convolution_relu_1)
        /*0008*/ 	.word	0x0000000c


	//----- nvinfo : EIATTR_MIN_STACK_SIZE
	.align		4
.L_1:
        /*000c*/ 	.byte	0x04, 0x12
        /*000e*/ 	.short	(.L_3 - .L_2)
	.align		4
.L_2:
        /*0010*/ 	.word	index@(triton_poi_fused_convolution_relu_1)
        /*0014*/ 	.word	0x00000000


	//----- nvinfo : EIATTR_FRAME_SIZE
	.align		4
.L_3:
        /*0018*/ 	.byte	0x04, 0x11
        /*001a*/ 	.short	(.L_5 - .L_4)
	.align		4
.L_4:
        /*001c*/ 	.word	index@(triton_poi_fused_convolution_relu_1)
        /*0020*/ 	.word	0x00000000


	//----- nvinfo : EIATTR_MIN_STACK_SIZE
	.align		4
.L_5:
        /*0024*/ 	.byte	0x04, 0x12
        /*0026*/ 	.short	(.L_7 - .L_6)
	.align		4
.L_6:
        /*0028*/ 	.word	index@(triton_poi_fused_convolution_relu_1)
        /*002c*/ 	.word	0x00000000
.L_7:


//--------------------- .nv.info.triton_poi_fused_convolution_relu_1 --------------------------
	.section	.nv.info.triton_poi_fused_convolution_relu_1,"",@"SHT_CUDA_INFO"
	.sectionflags	@""
	.align	4


	//----- nvinfo : EIATTR_CUDA_API_VERSION
	.align		4
        /*0000*/ 	.byte	0x04, 0x37
        /*0002*/ 	.short	(.L_9 - .L_8)
.L_8:
        /*0004*/ 	.word	0x0000007c


	//----- nvinfo : EIATTR_KPARAM_INFO
	.align		4
.L_9:
        /*0008*/ 	.byte	0x04, 0x17
        /*000a*/ 	.short	(.L_11 - .L_10)
.L_10:
        /*000c*/ 	.word	0x00000000
        /*0010*/ 	.short	0x0002
        /*0012*/ 	.short	0x0010
        /*0014*/ 	.byte	0x00, 0xf0, 0x11, 0x00


	//----- nvinfo : EIATTR_KPARAM_INFO
	.align		4
.L_11:
        /*0018*/ 	.byte	0x04, 0x17
        /*001a*/ 	.short	(.L_13 - .L_12)
.L_12:
        /*001c*/ 	.word	0x00000000
        /*0020*/ 	.short	0x0001
        /*0022*/ 	.short	0x0008
        /*0024*/ 	.byte	0x00, 0xf4, 0x21, 0x00


	//----- nvinfo : EIATTR_KPARAM_INFO
	.align		4
.L_13:
        /*0028*/ 	.byte	0x04, 0x17
        /*002a*/ 	.short	(.L_15 - .L_14)
.L_14:
        /*002c*/ 	.word	0x00000000
        /*0030*/ 	.short	0x0000
        /*0032*/ 	.short	0x0000
        /*0034*/ 	.byte	0x00, 0xf4, 0x21, 0x00


	//----- nvinfo : EIATTR_SPARSE_MMA_MASK
	.align		4
.L_15:
        /*0038*/ 	.byte	0x03, 0x50
        /*003a*/ 	.short	0x0000


	//----- nvinfo : EIATTR_MAXREG_COUNT
	.align		4
        /*003c*/ 	.byte	0x03, 0x1b
        /*003e*/ 	.short	0x00ff


	//----- nvinfo : EIATTR_EXIT_INSTR_OFFSETS
	.align		4
        /*0040*/ 	.byte	0x04, 0x1c
        /*0042*/ 	.short	(.L_17 - .L_16)


	//   ....[0]....
.L_16:
        /*0044*/ 	.word	0x000001f0


	//   ....[1]....
        /*0048*/ 	.word	0x00000210


	//----- nvinfo : EIATTR_REQNTID
	.align		4
.L_17:
        /*004c*/ 	.byte	0x04, 0x10
        /*004e*/ 	.short	(.L_19 - .L_18)
.L_18:
        /*0050*/ 	.word	0x00000080
        /*0054*/ 	.word	0x00000001
        /*0058*/ 	.word	0x00000001


	//----- nvinfo : EIATTR_CBANK_PARAM_SIZE
	.align		4
.L_19:
        /*005c*/ 	.byte	0x03, 0x19
        /*005e*/ 	.short	0x0014


	//----- nvinfo : EIATTR_PARAM_CBANK
	.align		4
        /*0060*/ 	.byte	0x04, 0x0a
        /*0062*/ 	.short	(.L_21 - .L_20)
	.align		4
.L_20:
        /*0064*/ 	.word	index@(.nv.constant0.triton_poi_fused_convolution_relu_1)
        /*0068*/ 	.short	0x0210
        /*006a*/ 	.short	0x0014


	//----- nvinfo : EIATTR_SW_WAR
	.align		4
.L_21:
        /*006c*/ 	.byte	0x04, 0x36
        /*006e*/ 	.short	(.L_23 - .L_22)
.L_22:
        /*0070*/ 	.word	0x00000008
.L_23:


//--------------------- .nv.callgraph             --------------------------
	.section	.nv.callgraph,"",@"SHT_CUDA_CALLGRAPH"
	.align	4
	.sectionentsize	8
	.align		4
        /*0000*/ 	.word	0x00000000
	.align		4
        /*0004*/ 	.word	0xffffffff
	.align		4
        /*0008*/ 	.word	0x00000000
	.align		4
        /*000c*/ 	.word	0xfffffffe
	.align		4
        /*0010*/ 	.word	0x00000000
	.align		4
        /*0014*/ 	.word	0xfffffffd
	.align		4
        /*0018*/ 	.word	0x00000000
	.align		4
        /*001c*/ 	.word	0xfffffffc


//--------------------- .text.triton_poi_fused_convolution_relu_1 --------------------------
	.section	.text.triton_poi_fused_convolution_relu_1,"ax",@progbits
	.align	128
        .global         triton_poi_fused_convolution_relu_1
        .type           triton_poi_fused_convolution_relu_1,@function
        .size           triton_poi_fused_convolution_relu_1,(.L_x_1 - triton_poi_fused_convolution_relu_1)
        .other          triton_poi_fused_convolution_relu_1,@"STO_CUDA_ENTRY STV_DEFAULT"
triton_poi_fused_convolution_relu_1:
.text.triton_poi_fused_convolution_relu_1:
[----:B------:R-:W0:Y:S02]  /*0000*/  LDC R1, c[0x0][0x28] ;  /* 0x00000a00ff017b82 */ /* 0x000e240000000800 */
[----:B------:R-:W1:Y:S01]  /*0010*/  S2R R0, SR_TID.X ;  /* 0x0000000000007919 */ /* 0x000e620000002100 */
[----:B------:R-:W2:Y:S01]  /*0020*/  LDC.64 R2, c[0x0][0x210] ;  /* 0x00008400ff027b82 */ /* 0x000ea20000000a00 */
[----:B------:R-:W-:Y:S01]  /*0030*/  ULDC.64 UR4, c[0x0][0x208] ;  /* 0x0000820000047ab9 */ /* 0x000fe20000000a00 */
[----:B------:R-:W3:Y:S06]  /*0040*/  S2R R7, SR_CTAID.X ;  /* 0x0000000000077919 */ /* 0x000eec0000002500 */
[----:B------:R-:W4:Y:S01]  /*0050*/  LDC.64 R4, c[0x0][0x218] ;  /* 0x00008600ff047b82 */ /* 0x000f220000000a00 */
[----:B-1----:R-:W-:Y:S01]  /*0060*/  IMAD.SHL.U32 R0, R0, 0x2, RZ ;  /* 0x0000000200007824 */ /* 0x002fe200078e00ff */
[----:B---3--:R-:W-:-:S04]  /*0070*/  SHF.R.S32.HI R6, RZ, 0x17, R7 ;  /* 0x00000017ff067819 */ /* 0x008fc80000011407 */
[----:B------:R-:W-:Y:S02]  /*0080*/  LOP3.LUT R0, R0, 0xfe, RZ, 0xc0, !PT ;  /* 0x000000fe00007812 */ /* 0x000fe400078ec0ff */
[----:B------:R-:W-:-:S03]  /*0090*/  SGXT R6, R6, 0x1 ;  /* 0x000000010606781a */ /* 0x000fc60000000200 */
[----:B------:R-:W-:-:S04]  /*00a0*/  IMAD R7, R7, 0x100, R0 ;  /* 0x0000010007077824 */ /* 0x000fc800078e0200 */
[C---:B--2---:R-:W-:Y:S01]  /*00b0*/  IMAD.WIDE R2, R7.reuse, 0x4, R2 ;  /* 0x0000000407027825 */ /* 0x044fe200078e0202 */
[----:B------:R-:W-:Y:S02]  /*00c0*/  LEA.HI R6, R6, R7, RZ, 0x4 ;  /* 0x0000000706067211 */ /* 0x000fe400078f20ff */
[----:B------:R-:W-:Y:S02]  /*00d0*/  ISETP.GE.AND P2, PT, R7, 0x400, PT ;  /* 0x000004000700780c */ /* 0x000fe40003f46270 */
[----:B------:R-:W-:-:S04]  /*00e0*/  SHF.R.S32.HI R6, RZ, 0x4, R6 ;  /* 0x00000004ff067819 */ /* 0x000fc80000011406 */
[----:B------:R-:W-:-:S04]  /*00f0*/  LEA.HI R0, R6, R6, RZ, 0x2 ;  /* 0x0000000606007211 */ /* 0x000fc800078f10ff */
[----:B------:R-:W-:Y:S01]  /*0100*/  LOP3.LUT R9, R0, 0xfffffffc, RZ, 0xc0, !PT ;  /* 0xfffffffc00097812 */ /* 0x000fe200078ec0ff */
[----:B------:R-:W-:-:S04]  /*0110*/  IMAD.MOV.U32 R0, RZ, RZ, RZ ;  /* 0x000000ffff007224 */ /* 0x000fc800078e00ff */
[----:B------:R-:W-:Y:S01]  /*0120*/  IMAD.IADD R9, R6, 0x1, -R9 ;  /* 0x0000000106097824 */ /* 0x000fe200078e0a09 */
[----:B------:R-:W-:-:S03]  /*0130*/  CS2R R6, SRZ ;  /* 0x0000000000067805 */ /* 0x000fc6000001ff00 */
[----:B----4-:R-:W-:-:S03]  /*0140*/  IMAD.WIDE R4, R9, 0x4, R4 ;  /* 0x0000000409047825 */ /* 0x010fc600078e0204 */
[----:B------:R-:W2:Y:S01]  /*0150*/  @!P2 LDG.E.64 R6, desc[UR4][R2.64] ;  /* 0x000000040206a981 */ /* 0x000ea2000c1e1b00 */
[----:B------:R-:W-:-:S03]  /*0160*/  IMAD.MOV.U32 R9, RZ, RZ, RZ ;  /* 0x000000ffff097224 */ /* 0x000fc600078e00ff */
[----:B------:R-:W2:Y:S04]  /*0170*/  @!P2 LDG.E.EL R0, desc[UR4][R4.64] ;  /* 0x000000040400a981 */ /* 0x000ea8000c2e1900 */
[----:B------:R-:W3:Y:S01]  /*0180*/  @!P2 LDG.E.EL R9, desc[UR4][R4.64] ;  /* 0x000000040409a981 */ /* 0x000ee2000c2e1900 */
[----:B--2---:R-:W-:Y:S01]  /*0190*/  FADD R8, R0, R7 ;  /* 0x0000000700087221 */ /* 0x004fe20000000000 */
[----:B------:R-:W-:Y:S02]  /*01a0*/  FSETP.GEU.AND P1, PT, R7, -R0, PT ;  /* 0x800000000700720b */ /* 0x000fe40003f2e000 */
[----:B---3--:R-:W-:Y:S01]  /*01b0*/  FSETP.GEU.AND P0, PT, R6, -R9, PT ;  /* 0x800000090600720b */ /* 0x008fe20003f0e000 */
[----:B------:R-:W-:Y:S01]  /*01c0*/  FADD R6, R9, R6 ;  /* 0x0000000609067221 */ /* 0x000fe20000000000 */
[----:B------:R-:W-:-:S04]  /*01d0*/  FSEL R7, R8, RZ, P1 ;  /* 0x000000ff08077208 */ /* 0x000fc80000800000 */
[----:B------:R-:W-:Y:S01]  /*01e0*/  FSEL R6, R6, RZ, P0 ;  /* 0x000000ff06067208 */ /* 0x000fe20000000000 */
[----:B------:R-:W-:Y:S06]  /*01f0*/  @P2 EXIT ;  /* 0x000000000000294d */ /* 0x000fec0003800000 */
[----:B------:R-:W-:Y:S01]  /*0200*/  STG.E.64 desc[UR4][R2.64], R6 ;  /* 0x0000000602007986 */ /* 0x000fe2000c101b04 */
[----:B------:R-:W-:Y:S05]  /*0210*/  EXIT ;  /* 0x000000000000794d */ /* 0x000fea0003800000 */
.L_x_0:
[----:B------:R-:W-:-:S00]  /*0220*/  BRA `(.L_x_0) ;  /* 0xfffffffc00fc7947 */ /* 0x000fc0000383ffff */
[----:B------:R-:W-:-:S00]  /*0230*/  NOP ;  /* 0x0000000000007918 */ /* 0x000fc00000000000 */
        /* <DEDUP_REMOVED lines=12> */
.L_x_1:


//--------------------- .nv.constant0.triton_poi_fused_convolution_relu_1 --------------------------
	.section	.nv.constant0.triton_poi_fused_convolution_relu_1,"a",@progbits
	.sectionflags	@""
	.align	4
.nv.constant0.triton_poi_fused_convolution_relu_1:
	.zero		548
